//
// Generated by NVIDIA NVVM Compiler
//
// Compiler Build ID: CL-36424714
// Cuda compilation tools, release 13.0, V13.0.88
// Based on NVVM 20.0.0
//

.version 9.0
.target sm_100
.address_size 64

	// .globl	kernel_uniform

.visible .entry kernel_uniform(
	.param .u64 .ptr .align 1 kernel_uniform_param_0,
	.param .f32 kernel_uniform_param_1
)
{
	.reg .b32 	%r<5>;
	.reg .b32 	%f<4>;
	.reg .b64 	%rd<5>;

	ld.param.u64 	%rd1, [kernel_uniform_param_0];
	ld.param.f32 	%f1, [kernel_uniform_param_1];
	cvta.to.global.u64 	%rd2, %rd1;
	mov.u32 	%r1, %tid.x;
	mov.u32 	%r2, %ntid.x;
	mov.u32 	%r3, %ctaid.x;
	mad.lo.s32 	%r4, %r2, %r3, %r1;
	cvt.rn.f32.s32 	%f2, %r4;
	mul.f32 	%f3, %f1, %f2;
	mul.wide.s32 	%rd3, %r4, 4;
	add.s64 	%rd4, %rd2, %rd3;
	st.global.f32 	[%rd4], %f3;
	ret;

}
	// .globl	kernel_uniform_loop
.visible .entry kernel_uniform_loop(
	.param .u64 .ptr .align 1 kernel_uniform_loop_param_0,
	.param .f32 kernel_uniform_loop_param_1,
	.param .u64 .ptr .align 1 kernel_uniform_loop_param_2,
	.param .u32 kernel_uniform_loop_param_3
)
{
	.reg .pred 	%p<10>;
	.reg .b32 	%r<27>;
	.reg .b32 	%f<72>;
	.reg .b64 	%rd<20>;

	ld.param.u64 	%rd9, [kernel_uniform_loop_param_0];
	ld.param.f32 	%f11, [kernel_uniform_loop_param_1];
	ld.param.u64 	%rd10, [kernel_uniform_loop_param_2];
	ld.param.u32 	%r16, [kernel_uniform_loop_param_3];
	cvta.to.global.u64 	%rd1, %rd10;
	cvta.to.global.u64 	%rd11, %rd9;
	mov.u32 	%r17, %tid.x;
	mov.u32 	%r18, %ntid.x;
	mov.u32 	%r19, %ctaid.x;
	mad.lo.s32 	%r20, %r18, %r19, %r17;
	cvt.rn.f32.s32 	%f12, %r20;
	mul.f32 	%f68, %f11, %f12;
	mul.wide.s32 	%rd12, %r20, 4;
	add.s64 	%rd2, %rd11, %rd12;
	st.global.f32 	[%rd2], %f68;
	setp.lt.s32 	%p1, %r16, 1;
	@%p1 bra 	$L__BB1_13;
	and.b32  	%r1, %r16, 15;
	setp.lt.u32 	%p2, %r16, 16;
	mov.b32 	%r24, 0;
	@%p2 bra 	$L__BB1_4;
	and.b32  	%r24, %r16, 2147483632;
	neg.s32 	%r22, %r24;
	add.s64 	%rd18, %rd1, 32;
$L__BB1_3:
	.pragma "nounroll";
	ld.global.f32 	%f13, [%rd18+-32];
	add.f32 	%f14, %f13, %f68;
	st.global.f32 	[%rd2], %f14;
	ld.global.f32 	%f15, [%rd18+-28];
	add.f32 	%f16, %f15, %f14;
	st.global.f32 	[%rd2], %f16;
	ld.global.f32 	%f17, [%rd18+-24];
	add.f32 	%f18, %f17, %f16;
	st.global.f32 	[%rd2], %f18;
	ld.global.f32 	%f19, [%rd18+-20];
	add.f32 	%f20, %f19, %f18;
	st.global.f32 	[%rd2], %f20;
	ld.global.f32 	%f21, [%rd18+-16];
	add.f32 	%f22, %f21, %f20;
	st.global.f32 	[%rd2], %f22;
	ld.global.f32 	%f23, [%rd18+-12];
	add.f32 	%f24, %f23, %f22;
	st.global.f32 	[%rd2], %f24;
	ld.global.f32 	%f25, [%rd18+-8];
	add.f32 	%f26, %f25, %f24;
	st.global.f32 	[%rd2], %f26;
	ld.global.f32 	%f27, [%rd18+-4];
	add.f32 	%f28, %f27, %f26;
	st.global.f32 	[%rd2], %f28;
	ld.global.f32 	%f29, [%rd18];
	add.f32 	%f30, %f29, %f28;
	st.global.f32 	[%rd2], %f30;
	ld.global.f32 	%f31, [%rd18+4];
	add.f32 	%f32, %f31, %f30;
	st.global.f32 	[%rd2], %f32;
	ld.global.f32 	%f33, [%rd18+8];
	add.f32 	%f34, %f33, %f32;
	st.global.f32 	[%rd2], %f34;
	ld.global.f32 	%f35, [%rd18+12];
	add.f32 	%f36, %f35, %f34;
	st.global.f32 	[%rd2], %f36;
	ld.global.f32 	%f37, [%rd18+16];
	add.f32 	%f38, %f37, %f36;
	st.global.f32 	[%rd2], %f38;
	ld.global.f32 	%f39, [%rd18+20];
	add.f32 	%f40, %f39, %f38;
	st.global.f32 	[%rd2], %f40;
	ld.global.f32 	%f41, [%rd18+24];
	add.f32 	%f42, %f41, %f40;
	st.global.f32 	[%rd2], %f42;
	ld.global.f32 	%f43, [%rd18+28];
	add.f32 	%f68, %f43, %f42;
	st.global.f32 	[%rd2], %f68;
	add.s32 	%r22, %r22, 16;
	add.s64 	%rd18, %rd18, 64;
	setp.ne.s32 	%p3, %r22, 0;
	@%p3 bra 	$L__BB1_3;
$L__BB1_4:
	setp.eq.s32 	%p4, %r1, 0;
	@%p4 bra 	$L__BB1_13;
	and.b32  	%r7, %r16, 7;
	setp.lt.u32 	%p5, %r1, 8;
	@%p5 bra 	$L__BB1_7;
	mul.wide.u32 	%rd13, %r24, 4;
	add.s64 	%rd14, %rd1, %rd13;
	ld.global.f32 	%f44, [%rd14];
	add.f32 	%f45, %f44, %f68;
	st.global.f32 	[%rd2], %f45;
	ld.global.f32 	%f46, [%rd14+4];
	add.f32 	%f47, %f46, %f45;
	st.global.f32 	[%rd2], %f47;
	ld.global.f32 	%f48, [%rd14+8];
	add.f32 	%f49, %f48, %f47;
	st.global.f32 	[%rd2], %f49;
	ld.global.f32 	%f50, [%rd14+12];
	add.f32 	%f51, %f50, %f49;
	st.global.f32 	[%rd2], %f51;
	ld.global.f32 	%f52, [%rd14+16];
	add.f32 	%f53, %f52, %f51;
	st.global.f32 	[%rd2], %f53;
	ld.global.f32 	%f54, [%rd14+20];
	add.f32 	%f55, %f54, %f53;
	st.global.f32 	[%rd2], %f55;
	ld.global.f32 	%f56, [%rd14+24];
	add.f32 	%f57, %f56, %f55;
	st.global.f32 	[%rd2], %f57;
	ld.global.f32 	%f58, [%rd14+28];
	add.f32 	%f68, %f58, %f57;
	st.global.f32 	[%rd2], %f68;
	add.s32 	%r24, %r24, 8;
$L__BB1_7:
	setp.eq.s32 	%p6, %r7, 0;
	@%p6 bra 	$L__BB1_13;
	and.b32  	%r10, %r16, 3;
	setp.lt.u32 	%p7, %r7, 4;
	@%p7 bra 	$L__BB1_10;
	mul.wide.u32 	%rd15, %r24, 4;
	add.s64 	%rd16, %rd1, %rd15;
	ld.global.f32 	%f59, [%rd16];
	add.f32 	%f60, %f59, %f68;
	st.global.f32 	[%rd2], %f60;
	ld.global.f32 	%f61, [%rd16+4];
	add.f32 	%f62, %f61, %f60;
	st.global.f32 	[%rd2], %f62;
	ld.global.f32 	%f63, [%rd16+8];
	add.f32 	%f64, %f63, %f62;
	st.global.f32 	[%rd2], %f64;
	ld.global.f32 	%f65, [%rd16+12];
	add.f32 	%f68, %f65, %f64;
	st.global.f32 	[%rd2], %f68;
	add.s32 	%r24, %r24, 4;
$L__BB1_10:
	setp.eq.s32 	%p8, %r10, 0;
	@%p8 bra 	$L__BB1_13;
	mul.wide.u32 	%rd17, %r24, 4;
	add.s64 	%rd19, %rd1, %rd17;
	neg.s32 	%r26, %r10;
$L__BB1_12:
	.pragma "nounroll";
	ld.global.f32 	%f66, [%rd19];
	add.f32 	%f68, %f66, %f68;
	st.global.f32 	[%rd2], %f68;
	add.s64 	%rd19, %rd19, 4;
	add.s32 	%r26, %r26, 1;
	setp.ne.s32 	%p9, %r26, 0;
	@%p9 bra 	$L__BB1_12;
$L__BB1_13:
	ret;

}


// ===== COMPILED SASS (sm_100) =====

	.target	sm_100

	.elftype	@"ET_EXEC"


//--------------------- .note.nv.tkinfo           --------------------------
	.section	.note.nv.tkinfo,"",@"SHT_NOTE"
	.sectionflags	@"SHF_NOTE_NV_TKINFO"
	.tkinfo
        /*0018*/ 	.word	0x00000002
        /*0030*/ 	.string	""
        /*0030*/ 	.string	"ptxas"
        /*0030*/ 	.string	"Cuda compilation tools, release 13.0, V13.0.88"
        /*0030*/ 	.string	"Build cuda_13.0.r13.0/compiler.36424714_0"
        /*0030*/ 	.string	"-arch sm_100 -m 64 "



//--------------------- .note.nv.cuinfo           --------------------------
	.section	.note.nv.cuinfo,"",@"SHT_NOTE"
	.sectionflags	@"SHF_NOTE_NV_CUINFO"
        /*0018*/ 	.short	0x0002
        /*001a*/ 	.short	0x0064
        /*001c*/ 	.short	0x0082
	.zero		2


//--------------------- .nv.info                  --------------------------
	.section	.nv.info,"",@"SHT_CUDA_INFO"
	.align	4


	//----- nvinfo : EIATTR_REGCOUNT
	.align		4
        /*0000*/ 	.byte	0x04, 0x2f
        /*0002*/ 	.short	(.L_1 - .L_0)
	.align		4
.L_0:
        /*0004*/ 	.word	index@(kernel_uniform)
        /*0008*/ 	.word	0x00000008


	//----- nvinfo : EIATTR_FRAME_SIZE
	.align		4
.L_1:
        /*000c*/ 	.byte	0x04, 0x11
        /*000e*/ 	.short	(.L_3 - .L_2)
	.align		4
.L_2:
        /*0010*/ 	.word	index@(kernel_uniform)
        /*0014*/ 	.word	0x00000000


	//----- nvinfo : EIATTR_REGCOUNT
	.align		4
.L_3:
        /*0018*/ 	.byte	0x04, 0x2f
        /*001a*/ 	.short	(.L_5 - .L_4)
	.align		4
.L_4:
        /*001c*/ 	.word	index@(kernel_uniform_loop)
        /*0020*/ 	.word	0x00000014


	//----- nvinfo : EIATTR_FRAME_SIZE
	.align		4
.L_5:
        /*0024*/ 	.byte	0x04, 0x11
        /*0026*/ 	.short	(.L_7 - .L_6)
	.align		4
.L_6:
        /*0028*/ 	.word	index@(kernel_uniform_loop)
        /*002c*/ 	.word	0x00000000


	//----- nvinfo : EIATTR_MIN_STACK_SIZE
	.align		4
.L_7:
        /*0030*/ 	.byte	0x04, 0x12
        /*0032*/ 	.short	(.L_9 - .L_8)
	.align		4
.L_8:
        /*0034*/ 	.word	index@(kernel_uniform_loop)
        /*0038*/ 	.word	0x00000000


	//----- nvinfo : EIATTR_MIN_STACK_SIZE
	.align		4
.L_9:
        /*003c*/ 	.byte	0x04, 0x12
        /*003e*/ 	.short	(.L_11 - .L_10)
	.align		4
.L_10:
        /*0040*/ 	.word	index@(kernel_uniform)
        /*0044*/ 	.word	0x00000000
.L_11:


//--------------------- .nv.compat                --------------------------
	.section	.nv.compat,"",@"SHT_CUDA_COMPAT_INFO"
	.align	4
        /*0000*/ 	.byte	0x02, 0x09, 0x00, 0x00, 0x02, 0x02, 0x01, 0x00, 0x02, 0x05, 0x05, 0x00, 0x03, 0x07, 0x01, 0x01
        /*0010*/ 	.byte	0x02, 0x03, 0x00, 0x00, 0x02, 0x06, 0x01, 0x00, 0x04, 0x0b, 0x08, 0x00, 0x09, 0x00, 0x00, 0x00
        /*0020*/ 	.byte	0x00, 0x00, 0x00, 0x00


//--------------------- .nv.info.kernel_uniform_loop --------------------------
	.section	.nv.info.kernel_uniform_loop,"",@"SHT_CUDA_INFO"
	.sectionflags	@""
	.align	4


	//----- nvinfo : EIATTR_CUDA_API_VERSION
	.align		4
        /*0000*/ 	.byte	0x04, 0x37
        /*0002*/ 	.short	(.L_13 - .L_12)
.L_12:
        /*0004*/ 	.word	0x00000082


	//----- nvinfo : EIATTR_KPARAM_INFO
	.align		4
.L_13:
        /*0008*/ 	.byte	0x04, 0x17
        /*000a*/ 	.short	(.L_15 - .L_14)
.L_14:
        /*000c*/ 	.word	0x00000000
        /*0010*/ 	.short	0x0003
        /*0012*/ 	.short	0x0018
        /*0014*/ 	.byte	0x00, 0xf0, 0x11, 0x00


	//----- nvinfo : EIATTR_KPARAM_INFO
	.align		4
.L_15:
        /*0018*/ 	.byte	0x04, 0x17
        /*001a*/ 	.short	(.L_17 - .L_16)
.L_16:
        /*001c*/ 	.word	0x00000000
        /*0020*/ 	.short	0x0002
        /*0022*/ 	.short	0x0010
        /*0024*/ 	.byte	0x00, 0xf5, 0x21, 0x00


	//----- nvinfo : EIATTR_KPARAM_INFO
	.align		4
.L_17:
        /*0028*/ 	.byte	0x04, 0x17
        /*002a*/ 	.short	(.L_19 - .L_18)
.L_18:
        /*002c*/ 	.word	0x00000000
        /*0030*/ 	.short	0x0001
        /*0032*/ 	.short	0x0008
        /*0034*/ 	.byte	0x00, 0xf0, 0x11, 0x00


	//----- nvinfo : EIATTR_KPARAM_INFO
	.align		4
.L_19:
        /*0038*/ 	.byte	0x04, 0x17
        /*003a*/ 	.short	(.L_21 - .L_20)
.L_20:
        /*003c*/ 	.word	0x00000000
        /*0040*/ 	.short	0x0000
        /*0042*/ 	.short	0x0000
        /*0044*/ 	.byte	0x00, 0xf5, 0x21, 0x00


	//----- nvinfo : EIATTR_SPARSE_MMA_MASK
	.align		4
.L_21:
        /*0048*/ 	.byte	0x03, 0x50
        /*004a*/ 	.short	0x0000


	//----- nvinfo : EIATTR_MAXREG_COUNT
	.align		4
        /*004c*/ 	.byte	0x03, 0x1b
        /*004e*/ 	.short	0x00ff


	//----- nvinfo : EIATTR_MERCURY_ISA_VERSION
	.align		4
        /*0050*/ 	.byte	0x03, 0x5f
        /*0052*/ 	.short	0x0101


	//----- nvinfo : EIATTR_VRC_CTA_INIT_COUNT
	.align		4
        /*0054*/ 	.byte	0x02, 0x4a
	.zero		1
	.zero		1


	//----- nvinfo : EIATTR_EXIT_INSTR_OFFSETS
	.align		4
        /*0058*/ 	.byte	0x04, 0x1c
        /*005a*/ 	.short	(.L_23 - .L_22)


	//   ....[0]....
.L_22:
        /*005c*/ 	.word	0x000000e0


	//   ....[1]....
        /*0060*/ 	.word	0x00000520


	//   ....[2]....
        /*0064*/ 	.word	0x00000720


	//   ....[3]....
        /*0068*/ 	.word	0x00000860


	//   ....[4]....
        /*006c*/ 	.word	0x00000920


	//----- nvinfo : EIATTR_CBANK_PARAM_SIZE
	.align		4
.L_23:
        /*0070*/ 	.byte	0x03, 0x19
        /*0072*/ 	.short	0x001c


	//----- nvinfo : EIATTR_PARAM_CBANK
	.align		4
        /*0074*/ 	.byte	0x04, 0x0a
        /*0076*/ 	.short	(.L_25 - .L_24)
	.align		4
.L_24:
        /*0078*/ 	.word	index@(.nv.constant0.kernel_uniform_loop)
        /*007c*/ 	.short	0x0380
        /*007e*/ 	.short	0x001c


	//----- nvinfo : EIATTR_SW_WAR
	.align		4
.L_25:
        /*0080*/ 	.byte	0x04, 0x36
        /*0082*/ 	.short	(.L_27 - .L_26)
.L_26:
        /*0084*/ 	.word	0x00000008
.L_27:


//--------------------- .nv.info.kernel_uniform   --------------------------
	.section	.nv.info.kernel_uniform,"",@"SHT_CUDA_INFO"
	.sectionflags	@""
	.align	4


	//----- nvinfo : EIATTR_CUDA_API_VERSION
	.align		4
        /*0000*/ 	.byte	0x04, 0x37
        /*0002*/ 	.short	(.L_29 - .L_28)
.L_28:
        /*0004*/ 	.word	0x00000082


	//----- nvinfo : EIATTR_KPARAM_INFO
	.align		4
.L_29:
        /*0008*/ 	.byte	0x04, 0x17
        /*000a*/ 	.short	(.L_31 - .L_30)
.L_30:
        /*000c*/ 	.word	0x00000000
        /*0010*/ 	.short	0x0001
        /*0012*/ 	.short	0x0008
        /*0014*/ 	.byte	0x00, 0xf0, 0x11, 0x00


	//----- nvinfo : EIATTR_KPARAM_INFO
	.align		4
.L_31:
        /*0018*/ 	.byte	0x04, 0x17
        /*001a*/ 	.short	(.L_33 - .L_32)
.L_32:
        /*001c*/ 	.word	0x00000000
        /*0020*/ 	.short	0x0000
        /*0022*/ 	.short	0x0000
        /*0024*/ 	.byte	0x00, 0xf5, 0x21, 0x00


	//----- nvinfo : EIATTR_SPARSE_MMA_MASK
	.align		4
.L_33:
        /*0028*/ 	.byte	0x03, 0x50
        /*002a*/ 	.short	0x0000


	//----- nvinfo : EIATTR_MAXREG_COUNT
	.align		4
        /*002c*/ 	.byte	0x03, 0x1b
        /*002e*/ 	.short	0x00ff


	//----- nvinfo : EIATTR_MERCURY_ISA_VERSION
	.align		4
        /*0030*/ 	.byte	0x03, 0x5f
        /*0032*/ 	.short	0x0101


	//----- nvinfo : EIATTR_VRC_CTA_INIT_COUNT
	.align		4
        /*0034*/ 	.byte	0x02, 0x4a
	.zero		1
	.zero		1


	//----- nvinfo : EIATTR_EXIT_INSTR_OFFSETS
	.align		4
        /*0038*/ 	.byte	0x04, 0x1c
        /*003a*/ 	.short	(.L_35 - .L_34)


	//   ....[0]....
.L_34:
        /*003c*/ 	.word	0x000000c0


	//----- nvinfo : EIATTR_CBANK_PARAM_SIZE
	.align		4
.L_35:
        /*0040*/ 	.byte	0x03, 0x19
        /*0042*/ 	.short	0x000c


	//----- nvinfo : EIATTR_PARAM_CBANK
	.align		4
        /*0044*/ 	.byte	0x04, 0x0a
        /*0046*/ 	.short	(.L_37 - .L_36)
	.align		4
.L_36:
        /*0048*/ 	.word	index@(.nv.constant0.kernel_uniform)
        /*004c*/ 	.short	0x0380
        /*004e*/ 	.short	0x000c


	//----- nvinfo : EIATTR_SW_WAR
	.align		4
.L_37:
        /*0050*/ 	.byte	0x04, 0x36
        /*0052*/ 	.short	(.L_39 - .L_38)
.L_38:
        /*0054*/ 	.word	0x00000008
.L_39:


//--------------------- .nv.callgraph             --------------------------
	.section	.nv.callgraph,"",@"SHT_CUDA_CALLGRAPH"
	.align	4
	.sectionentsize	8
	.align		4
        /*0000*/ 	.word	0x00000000
	.align		4
        /*0004*/ 	.word	0xffffffff
	.align		4
        /*0008*/ 	.word	0x00000000
	.align		4
        /*000c*/ 	.word	0xfffffffe
	.align		4
        /*0010*/ 	.word	0x00000000
	.align		4
        /*0014*/ 	.word	0xfffffffd
	.align		4
        /*0018*/ 	.word	0x00000000
	.align		4
        /*001c*/ 	.word	0xfffffffc


//--------------------- .text.kernel_uniform_loop --------------------------
	.section	.text.kernel_uniform_loop,"ax",@progbits
	.align	128
        .global         kernel_uniform_loop
        .type           kernel_uniform_loop,@function
        .size           kernel_uniform_loop,(.L_x_7 - kernel_uniform_loop)
        .other          kernel_uniform_loop,@"STO_CUDA_ENTRY STV_DEFAULT"
kernel_uniform_loop:
.text.kernel_uniform_loop:
[----:B------:R-:W-:Y:S01]  /*0000*/  LDC R1, c[0x0][0x37c] ;  /* 0x0000df00ff017b82 */ /* 0x000fe20000000800 */
[----:B------:R-:W0:Y:S07]  /*0010*/  S2R R5, SR_TID.X ;  /* 0x0000000000057919 */ /* 0x000e2e0000002100 */
[----:B------:R-:W1:Y:S01]  /*0020*/  LDC R6, c[0x0][0x398] ;  /* 0x0000e600ff067b82 */ /* 0x000e620000000800 */
[----:B------:R-:W0:Y:S01]  /*0030*/  LDCU UR4, c[0x0][0x360] ;  /* 0x00006c00ff0477ac */ /* 0x000e220008000800 */
[----:B------:R-:W0:Y:S01]  /*0040*/  S2R R0, SR_CTAID.X ;  /* 0x0000000000007919 */ /* 0x000e220000002500 */
[----:B------:R-:W2:Y:S05]  /*0050*/  LDCU UR5, c[0x0][0x388] ;  /* 0x00007100ff0577ac */ /* 0x000eaa0008000800 */
[----:B------:R-:W3:Y:S01]  /*0060*/  LDC.64 R2, c[0x0][0x380] ;  /* 0x0000e000ff027b82 */ /* 0x000ee20000000a00 */
[----:B------:R-:W4:Y:S01]  /*0070*/  LDCU.64 UR6, c[0x0][0x358] ;  /* 0x00006b00ff0677ac */ /* 0x000f220008000a00 */
[----:B-1----:R-:W-:Y:S01]  /*0080*/  ISETP.GE.AND P0, PT, R6, 0x1, PT ;  /* 0x000000010600780c */ /* 0x002fe20003f06270 */
[----:B0-----:R-:W-:-:S04]  /*0090*/  IMAD R5, R0, UR4, R5 ;  /* 0x0000000400057c24 */ /* 0x001fc8000f8e0205 */
[----:B---3--:R-:W-:Y:S01]  /*00a0*/  IMAD.WIDE R2, R5, 0x4, R2 ;  /* 0x0000000405027825 */ /* 0x008fe200078e0202 */
[----:B------:R-:W-:-:S05]  /*00b0*/  I2FP.F32.S32 R0, R5 ;  /* 0x0000000500007245 */ /* 0x000fca0000201400 */
[----:B--2---:R-:W-:-:S05]  /*00c0*/  FMUL R9, R0, UR5 ;  /* 0x0000000500097c20 */ /* 0x004fca0008400000 */
[----:B----4-:R0:W-:Y:S01]  /*00d0*/  STG.E desc[UR6][R2.64], R9 ;  /* 0x0000000902007986 */ /* 0x0101e2000c101906 */
[----:B------:R-:W-:Y:S05]  /*00e0*/  @!P0 EXIT ;  /* 0x000000000000894d */ /* 0x000fea0003800000 */
[C---:B------:R-:W-:Y:S01]  /*00f0*/  ISETP.GE.U32.AND P1, PT, R6.reuse, 0x10, PT ;  /* 0x000000100600780c */ /* 0x040fe20003f26070 */
[----:B------:R-:W-:Y:S01]  /*0100*/  HFMA2 R0, -RZ, RZ, 0, 0 ;  /* 0x00000000ff007431 */ /* 0x000fe200000001ff */
[----:B------:R-:W-:-:S04]  /*0110*/  LOP3.LUT R10, R6, 0xf, RZ, 0xc0, !PT ;  /* 0x0000000f060a7812 */ /* 0x000fc800078ec0ff */
[----:B------:R-:W-:-:S07]  /*0120*/  ISETP.NE.AND P0, PT, R10, RZ, PT ;  /* 0x000000ff0a00720c */ /* 0x000fce0003f05270 */
[----:B------:R-:W-:Y:S06]  /*0130*/  @!P1 BRA `(.L_x_0) ;  /* 0x0000000000f89947 */ /* 0x000fec0003800000 */
[----:B------:R-:W1:Y:S01]  /*0140*/  LDCU.64 UR4, c[0x0][0x390] ;  /* 0x00007200ff0477ac */ /* 0x000e620008000a00 */
[----:B------:R-:W-:-:S04]  /*0150*/  LOP3.LUT R0, R6, 0x7ffffff0, RZ, 0xc0, !PT ;  /* 0x7ffffff006007812 */ /* 0x000fc800078ec0ff */
[----:B------:R-:W-:Y:S01]  /*0160*/  IADD3 R7, PT, PT, -R0, RZ, RZ ;  /* 0x000000ff00077210 */ /* 0x000fe20007ffe1ff */
[----:B-1----:R-:W-:-:S04]  /*0170*/  UIADD3 UR4, UP0, UPT, UR4, 0x20, URZ ;  /* 0x0000002004047890 */ /* 0x002fc8000ff1e0ff */
[----:B------:R-:W-:Y:S02]  /*0180*/  UIADD3.X UR5, UPT, UPT, URZ, UR5, URZ, UP0, !UPT ;  /* 0x00000005ff057290 */ /* 0x000fe400087fe4ff */
[----:B------:R-:W-:-:S04]  /*0190*/  MOV R8, UR4 ;  /* 0x0000000400087c02 */ /* 0x000fc80008000f00 */
[----:B------:R-:W-:-:S07]  /*01a0*/  MOV R15, UR5 ;  /* 0x00000005000f7c02 */ /* 0x000fce0008000f00 */
.L_x_1:
[----:B------:R-:W-:Y:S02]  /*01b0*/  MOV R4, R8 ;  /* 0x0000000800047202 */ /* 0x000fe40000000f00 */
[----:B------:R-:W-:-:S05]  /*01c0*/  MOV R5, R15 ;  /* 0x0000000f00057202 */ /* 0x000fca0000000f00 */
[----:B------:R-:W0:Y:S02]  /*01d0*/  LDG.E R8, desc[UR6][R4.64+-0x20] ;  /* 0xffffe00604087981 */ /* 0x000e24000c1e1900 */
[----:B0--3--:R-:W-:-:S05]  /*01e0*/  FADD R9, R8, R9 ;  /* 0x0000000908097221 */ /* 0x009fca0000000000 */
[----:B------:R0:W-:Y:S04]  /*01f0*/  STG.E desc[UR6][R2.64], R9 ;  /* 0x0000000902007986 */ /* 0x0001e8000c101906 */
[----:B------:R-:W2:Y:S02]  /*0200*/  LDG.E R8, desc[UR6][R4.64+-0x1c] ;  /* 0xffffe40604087981 */ /* 0x000ea4000c1e1900 */
[----:B--2---:R-:W-:-:S05]  /*0210*/  FADD R11, R9, R8 ;  /* 0x00000008090b7221 */ /* 0x004fca0000000000 */
[----:B------:R1:W-:Y:S04]  /*0220*/  STG.E desc[UR6][R2.64], R11 ;  /* 0x0000000b02007986 */ /* 0x0003e8000c101906 */
[----:B------:R-:W2:Y:S02]  /*0230*/  LDG.E R8, desc[UR6][R4.64+-0x18] ;  /* 0xffffe80604087981 */ /* 0x000ea4000c1e1900 */
[----:B--2---:R-:W-:-:S05]  /*0240*/  FADD R13, R11, R8 ;  /* 0x000000080b0d7221 */ /* 0x004fca0000000000 */
[----:B------:R2:W-:Y:S04]  /*0250*/  STG.E desc[UR6][R2.64], R13 ;  /* 0x0000000d02007986 */ /* 0x0005e8000c101906 */
[----:B------:R-:W3:Y:S02]  /*0260*/  LDG.E R8, desc[UR6][R4.64+-0x14] ;  /* 0xffffec0604087981 */ /* 0x000ee4000c1e1900 */
[----:B---3--:R-:W-:-:S05]  /*0270*/  FADD R15, R13, R8 ;  /* 0x000000080d0f7221 */ /* 0x008fca0000000000 */
[----:B------:R3:W-:Y:S04]  /*0280*/  STG.E desc[UR6][R2.64], R15 ;  /* 0x0000000f02007986 */ /* 0x0007e8000c101906 */
[----:B------:R-:W0:Y:S02]  /*0290*/  LDG.E R8, desc[UR6][R4.64+-0x10] ;  /* 0xfffff00604087981 */ /* 0x000e24000c1e1900 */
[----:B0-----:R-:W-:-:S05]  /*02a0*/  FADD R9, R15, R8 ;  /* 0x000000080f097221 */ /* 0x001fca0000000000 */
[----:B------:R0:W-:Y:S04]  /*02b0*/  STG.E desc[UR6][R2.64], R9 ;  /* 0x0000000902007986 */ /* 0x0001e8000c101906 */
[----:B------:R-:W1:Y:S02]  /*02c0*/  LDG.E R8, desc[UR6][R4.64+-0xc] ;  /* 0xfffff40604087981 */ /* 0x000e64000c1e1900 */
[----:B-1----:R-:W-:-:S05]  /*02d0*/  FADD R11, R9, R8 ;  /* 0x00000008090b7221 */ /* 0x002fca0000000000 */
        /* <DEDUP_REMOVED lines=9> */
[----:B------:R-:W-:Y:S04]  /*0370*/  STG.E desc[UR6][R2.64], R9 ;  /* 0x0000000902007986 */ /* 0x000fe8000c101906 */
        /* <DEDUP_REMOVED lines=9> */
[----:B------:R-:W3:Y:S02]  /*0410*/  LDG.E R8, desc[UR6][R4.64+0x10] ;  /* 0x0000100604087981 */ /* 0x000ee4000c1e1900 */
[----:B---3--:R-:W-:-:S05]  /*0420*/  FADD R17, R15, R8 ;  /* 0x000000080f117221 */ /* 0x008fca0000000000 */
[----:B------:R3:W-:Y:S04]  /*0430*/  STG.E desc[UR6][R2.64], R17 ;  /* 0x0000001102007986 */ /* 0x0007e8000c101906 */
[----:B------:R-:W0:Y:S02]  /*0440*/  LDG.E R8, desc[UR6][R4.64+0x14] ;  /* 0x0000140604087981 */ /* 0x000e24000c1e1900 */
[----:B0-----:R-:W-:-:S05]  /*0450*/  FADD R11, R17, R8 ;  /* 0x00000008110b7221 */ /* 0x001fca0000000000 */
[----:B------:R3:W-:Y:S04]  /*0460*/  STG.E desc[UR6][R2.64], R11 ;  /* 0x0000000b02007986 */ /* 0x0007e8000c101906 */
[----:B------:R-:W1:Y:S01]  /*0470*/  LDG.E R8, desc[UR6][R4.64+0x18] ;  /* 0x0000180604087981 */ /* 0x000e62000c1e1900 */
[----:B------:R-:W-:Y:S01]  /*0480*/  IADD3 R7, PT, PT, R7, 0x10, RZ ;  /* 0x0000001007077810 */ /* 0x000fe20007ffe0ff */
[----:B-1----:R-:W-:-:S05]  /*0490*/  FADD R13, R11, R8 ;  /* 0x000000080b0d7221 */ /* 0x002fca0000000000 */
[----:B------:R3:W-:Y:S04]  /*04a0*/  STG.E desc[UR6][R2.64], R13 ;  /* 0x0000000d02007986 */ /* 0x0007e8000c101906 */
[----:B------:R-:W4:Y:S01]  /*04b0*/  LDG.E R8, desc[UR6][R4.64+0x1c] ;  /* 0x00001c0604087981 */ /* 0x000f22000c1e1900 */
[----:B------:R-:W-:Y:S01]  /*04c0*/  ISETP.NE.AND P1, PT, R7, RZ, PT ;  /* 0x000000ff0700720c */ /* 0x000fe20003f25270 */
[----:B----4-:R-:W-:Y:S01]  /*04d0*/  FADD R9, R13, R8 ;  /* 0x000000080d097221 */ /* 0x010fe20000000000 */
[----:B------:R-:W-:-:S04]  /*04e0*/  IADD3 R8, P2, PT, R4, 0x40, RZ ;  /* 0x0000004004087810 */ /* 0x000fc80007f5e0ff */
[----:B------:R3:W-:Y:S01]  /*04f0*/  STG.E desc[UR6][R2.64], R9 ;  /* 0x0000000902007986 */ /* 0x0007e2000c101906 */
[----:B--2---:R-:W-:-:S06]  /*0500*/  IADD3.X R15, PT, PT, RZ, R5, RZ, P2, !PT ;  /* 0x00000005ff0f7210 */ /* 0x004fcc00017fe4ff */
[----:B------:R-:W-:Y:S05]  /*0510*/  @P1 BRA `(.L_x_1) ;  /* 0xfffffffc00241947 */ /* 0x000fea000383ffff */
.L_x_0:
[----:B------:R-:W-:Y:S05]  /*0520*/  @!P0 EXIT ;  /* 0x000000000000894d */ /* 0x000fea0003800000 */
[----:B------:R-:W-:Y:S02]  /*0530*/  ISETP.GE.U32.AND P0, PT, R10, 0x8, PT ;  /* 0x000000080a00780c */ /* 0x000fe40003f06070 */
[----:B------:R-:W-:-:S04]  /*0540*/  LOP3.LUT R12, R6, 0x7, RZ, 0xc0, !PT ;  /* 0x00000007060c7812 */ /* 0x000fc800078ec0ff */
[----:B------:R-:W-:-:S07]  /*0550*/  ISETP.NE.AND P1, PT, R12, RZ, PT ;  /* 0x000000ff0c00720c */ /* 0x000fce0003f25270 */
[----:B------:R-:W-:Y:S06]  /*0560*/  @!P0 BRA `(.L_x_2) ;  /* 0x00000000006c8947 */ /* 0x000fec0003800000 */
[----:B------:R-:W1:Y:S02]  /*0570*/  LDC.64 R4, c[0x0][0x390] ;  /* 0x0000e400ff047b82 */ /* 0x000e640000000a00 */
[----:B-1----:R-:W-:-:S05]  /*0580*/  IMAD.WIDE.U32 R4, R0, 0x4, R4 ;  /* 0x0000000400047825 */ /* 0x002fca00078e0004 */
[----:B------:R-:W0:Y:S02]  /*0590*/  LDG.E R8, desc[UR6][R4.64] ;  /* 0x0000000604087981 */ /* 0x000e24000c1e1900 */
[----:B0--3--:R-:W-:-:S05]  /*05a0*/  FADD R9, R9, R8 ;  /* 0x0000000809097221 */ /* 0x009fca0000000000 */
[----:B------:R-:W-:Y:S04]  /*05b0*/  STG.E desc[UR6][R2.64], R9 ;  /* 0x0000000902007986 */ /* 0x000fe8000c101906 */
[----:B------:R-:W2:Y:S02]  /*05c0*/  LDG.E R8, desc[UR6][R4.64+0x4] ;  /* 0x0000040604087981 */ /* 0x000ea4000c1e1900 */
[----:B--2---:R-:W-:-:S05]  /*05d0*/  FADD R7, R9, R8 ;  /* 0x0000000809077221 */ /* 0x004fca0000000000 */
        /* <DEDUP_REMOVED lines=16> */
[----:B------:R-:W3:Y:S01]  /*06e0*/  LDG.E R8, desc[UR6][R4.64+0x1c] ;  /* 0x00001c0604087981 */ /* 0x000ee2000c1e1900 */
[----:B------:R-:W-:Y:S01]  /*06f0*/  IADD3 R0, PT, PT, R0, 0x8, RZ ;  /* 0x0000000800007810 */ /* 0x000fe20007ffe0ff */
[----:B---3--:R-:W-:-:S05]  /*0700*/  FADD R9, R11, R8 ;  /* 0x000000080b097221 */ /* 0x008fca0000000000 */
[----:B------:R2:W-:Y:S02]  /*0710*/  STG.E desc[UR6][R2.64], R9 ;  /* 0x0000000902007986 */ /* 0x0005e4000c101906 */
.L_x_2:
[----:B------:R-:W-:Y:S05]  /*0720*/  @!P1 EXIT ;  /* 0x000000000000994d */ /* 0x000fea0003800000 */
[----:B------:R-:W-:Y:S02]  /*0730*/  ISETP.GE.U32.AND P0, PT, R12, 0x4, PT ;  /* 0x000000040c00780c */ /* 0x000fe40003f06070 */
[----:B------:R-:W-:-:S04]  /*0740*/  LOP3.LUT R6, R6, 0x3, RZ, 0xc0, !PT ;  /* 0x0000000306067812 */ /* 0x000fc800078ec0ff */
[----:B------:R-:W-:-:S07]  /*0750*/  ISETP.NE.AND P1, PT, R6, RZ, PT ;  /* 0x000000ff0600720c */ /* 0x000fce0003f25270 */
[----:B------:R-:W-:Y:S06]  /*0760*/  @!P0 BRA `(.L_x_3) ;  /* 0x00000000003c8947 */ /* 0x000fec0003800000 */
[----:B------:R-:W1:Y:S02]  /*0770*/  LDC.64 R4, c[0x0][0x390] ;  /* 0x0000e400ff047b82 */ /* 0x000e640000000a00 */
[----:B-1----:R-:W-:-:S05]  /*0780*/  IMAD.WIDE.U32 R4, R0, 0x4, R4 ;  /* 0x0000000400047825 */ /* 0x002fca00078e0004 */
[----:B------:R-:W2:Y:S02]  /*0790*/  LDG.E R8, desc[UR6][R4.64] ;  /* 0x0000000604087981 */ /* 0x000ea4000c1e1900 */
[----:B--2---:R-:W-:-:S05]  /*07a0*/  FADD R7, R9, R8 ;  /* 0x0000000809077221 */ /* 0x004fca0000000000 */
[----:B------:R1:W-:Y:S04]  /*07b0*/  STG.E desc[UR6][R2.64], R7 ;  /* 0x0000000702007986 */ /* 0x0003e8000c101906 */
[----:B------:R-:W3:Y:S02]  /*07c0*/  LDG.E R8, desc[UR6][R4.64+0x4] ;  /* 0x0000040604087981 */ /* 0x000ee4000c1e1900 */
[----:B---3--:R-:W-:-:S05]  /*07d0*/  FADD R11, R7, R8 ;  /* 0x00000008070b7221 */ /* 0x008fca0000000000 */
[----:B------:R1:W-:Y:S04]  /*07e0*/  STG.E desc[UR6][R2.64], R11 ;  /* 0x0000000b02007986 */ /* 0x0003e8000c101906 */
[----:B------:R-:W2:Y:S02]  /*07f0*/  LDG.E R8, desc[UR6][R4.64+0x8] ;  /* 0x0000080604087981 */ /* 0x000ea4000c1e1900 */
[----:B--2---:R-:W-:-:S05]  /*0800*/  FADD R13, R11, R8 ;  /* 0x000000080b0d7221 */ /* 0x004fca0000000000 */
[----:B------:R1:W-:Y:S04]  /*0810*/  STG.E desc[UR6][R2.64], R13 ;  /* 0x0000000d02007986 */ /* 0x0003e8000c101906 */
[----:B------:R-:W0:Y:S01]  /*0820*/  LDG.E R8, desc[UR6][R4.64+0xc] ;  /* 0x00000c0604087981 */ /* 0x000e22000c1e1900 */
[----:B------:R-:W-:Y:S01]  /*0830*/  IADD3 R0, PT, PT, R0, 0x4, RZ ;  /* 0x0000000400007810 */ /* 0x000fe20007ffe0ff */
[----:B0-----:R-:W-:-:S05]  /*0840*/  FADD R9, R13, R8 ;  /* 0x000000080d097221 */ /* 0x001fca0000000000 */
[----:B------:R1:W-:Y:S02]  /*0850*/  STG.E desc[UR6][R2.64], R9 ;  /* 0x0000000902007986 */ /* 0x0003e4000c101906 */
.L_x_3:
[----:B------:R-:W-:Y:S05]  /*0860*/  @!P1 EXIT ;  /* 0x000000000000994d */ /* 0x000fea0003800000 */
[----:B------:R-:W4:Y:S01]  /*0870*/  LDC.64 R4, c[0x0][0x390] ;  /* 0x0000e400ff047b82 */ /* 0x000f220000000a00 */
[----:B------:R-:W-:Y:S01]  /*0880*/  IADD3 R6, PT, PT, -R6, RZ, RZ ;  /* 0x000000ff06067210 */ /* 0x000fe20007ffe1ff */
[----:B----4-:R-:W-:-:S07]  /*0890*/  IMAD.WIDE.U32 R4, R0, 0x4, R4 ;  /* 0x0000000400047825 */ /* 0x010fce00078e0004 */
.L_x_4:
[----:B----4-:R4:W0:Y:S01]  /*08a0*/  LDG.E R0, desc[UR6][R4.64] ;  /* 0x0000000604007981 */ /* 0x010822000c1e1900 */
[----:B------:R-:W-:-:S04]  /*08b0*/  IADD3 R6, PT, PT, R6, 0x1, RZ ;  /* 0x0000000106067810 */ /* 0x000fc80007ffe0ff */
[----:B------:R-:W-:Y:S02]  /*08c0*/  ISETP.NE.AND P0, PT, R6, RZ, PT ;  /* 0x000000ff0600720c */ /* 0x000fe40003f05270 */
[----:B----4-:R-:W-:-:S04]  /*08d0*/  IADD3 R4, P1, PT, R4, 0x4, RZ ;  /* 0x0000000404047810 */ /* 0x010fc80007f3e0ff */
[----:B------:R-:W-:Y:S01]  /*08e0*/  IADD3.X R5, PT, PT, RZ, R5, RZ, P1, !PT ;  /* 0x00000005ff057210 */ /* 0x000fe20000ffe4ff */
[----:B0123--:R-:W-:-:S05]  /*08f0*/  FADD R9, R0, R9 ;  /* 0x0000000900097221 */ /* 0x00ffca0000000000 */
[----:B------:R4:W-:Y:S01]  /*0900*/  STG.E desc[UR6][R2.64], R9 ;  /* 0x0000000902007986 */ /* 0x0009e2000c101906 */
[----:B------:R-:W-:Y:S05]  /*0910*/  @P0 BRA `(.L_x_4) ;  /* 0xfffffffc00e00947 */ /* 0x000fea000383ffff */
[----:B------:R-:W-:Y:S05]  /*0920*/  EXIT ;  /* 0x000000000000794d */ /* 0x000fea0003800000 */
.L_x_5:
[----:B------:R-:W-:-:S00]  /*0930*/  BRA `(.L_x_5) ;  /* 0xfffffffc00fc7947 */ /* 0x000fc0000383ffff */
[----:B------:R-:W-:-:S00]  /*0940*/  NOP ;  /* 0x0000000000007918 */ /* 0x000fc00000000000 */
        /* <DEDUP_REMOVED lines=11> */
.L_x_7:


//--------------------- .text.kernel_uniform      --------------------------
	.section	.text.kernel_uniform,"ax",@progbits
	.align	128
        .global         kernel_uniform
        .type           kernel_uniform,@function
        .size           kernel_uniform,(.L_x_8 - kernel_uniform)
        .other          kernel_uniform,@"STO_CUDA_ENTRY STV_DEFAULT"
kernel_uniform:
.text.kernel_uniform:
[----:B------:R-:W-:Y:S01]  /*0000*/  LDC R1, c[0x0][0x37c] ;  /* 0x0000df00ff017b82 */ /* 0x000fe20000000800 */
[----:B------:R-:W0:Y:S01]  /*0010*/  S2R R5, SR_TID.X ;  /* 0x0000000000057919 */ /* 0x000e220000002100 */
[----:B------:R-:W0:Y:S06]  /*0020*/  LDCU UR6, c[0x0][0x360] ;  /* 0x00006c00ff0677ac */ /* 0x000e2c0008000800 */
[----:B------:R-:W1:Y:S01]  /*0030*/  LDC.64 R2, c[0x0][0x380] ;  /* 0x0000e000ff027b82 */ /* 0x000e620000000a00 */
[----:B------:R-:W0:Y:S01]  /*0040*/  S2R R0, SR_CTAID.X ;  /* 0x0000000000007919 */ /* 0x000e220000002500 */
[----:B------:R-:W2:Y:S01]  /*0050*/  LDCU UR7, c[0x0][0x388] ;  /* 0x00007100ff0777ac */ /* 0x000ea20008000800 */
[----:B------:R-:W3:Y:S01]  /*0060*/  LDCU.64 UR4, c[0x0][0x358] ;  /* 0x00006b00ff0477ac */ /* 0x000ee20008000a00 */
[----:B0-----:R-:W-:-:S04]  /*0070*/  IMAD R5, R0, UR6, R5 ;  /* 0x0000000600057c24 */ /* 0x001fc8000f8e0205 */
[----:B-1----:R-:W-:Y:S01]  /*0080*/  IMAD.WIDE R2, R5, 0x4, R2 ;  /* 0x0000000405027825 */ /* 0x002fe200078e0202 */
[----:B------:R-:W-:-:S05]  /*0090*/  I2FP.F32.S32 R0, R5 ;  /* 0x0000000500007245 */ /* 0x000fca0000201400 */
[----:B--2---:R-:W-:-:S05]  /*00a0*/  FMUL R5, R0, UR7 ;  /* 0x0000000700057c20 */ /* 0x004fca0008400000 */
[----:B---3--:R-:W-:Y:S01]  /*00b0*/  STG.E desc[UR4][R2.64], R5 ;  /* 0x0000000502007986 */ /* 0x008fe2000c101904 */
[----:B------:R-:W-:Y:S05]  /*00c0*/  EXIT ;  /* 0x000000000000794d */ /* 0x000fea0003800000 */
.L_x_6:
        /* <DEDUP_REMOVED lines=11> */
.L_x_8:


//--------------------- .nv.shared.reserved.0     --------------------------
	.section	.nv.shared.reserved.0,"aw",@nobits
	.weak		__nv_reservedSMEM_offset_0_alias
	.size		__nv_reservedSMEM_offset_0_alias, 0, 64
	.other		__nv_reservedSMEM_offset_0_alias,@"STO_CUDA_RESERVED_SHARED STV_DEFAULT"
__nv_reservedSMEM_offset_0_alias:
	.zero		0
	.zero		64


//--------------------- .nv.constant0.kernel_uniform_loop --------------------------
	.section	.nv.constant0.kernel_uniform_loop,"a",@progbits
	.sectionflags	@""
	.align	4
.nv.constant0.kernel_uniform_loop:
	.zero		924


//--------------------- .nv.constant0.kernel_uniform --------------------------
	.section	.nv.constant0.kernel_uniform,"a",@progbits
	.sectionflags	@""
	.align	4
.nv.constant0.kernel_uniform:
	.zero		908


//--------------------- SYMBOLS --------------------------

	.type		.nv.reservedSmem.offset0,@object
	.size		.nv.reservedSmem.offset0,0x4
